//
// Generated by NVIDIA NVVM Compiler
//
// Compiler Build ID: CL-36424714
// Cuda compilation tools, release 13.0, V13.0.88
// Based on NVVM 20.0.0
//

.version 9.0
.target sm_100
.address_size 64

	// .globl	GaussianBlurKernel
.extern .func  (.param .b32 func_retval0) vprintf
(
	.param .b64 vprintf_param_0,
	.param .b64 vprintf_param_1
)
;
.global .align 1 .b8 $str[4] = {37, 100, 12};

.visible .entry GaussianBlurKernel(
	.param .u32 GaussianBlurKernel_param_0,
	.param .u64 .ptr .align 1 GaussianBlurKernel_param_1
)
{
	.local .align 8 .b8 	__local_depot0[8];
	.reg .b64 	%SP;
	.reg .b64 	%SPL;
	.reg .b32 	%r<4>;
	.reg .b64 	%rd<5>;

	mov.u64 	%SPL, __local_depot0;
	cvta.local.u64 	%SP, %SPL;
	ld.param.u32 	%r1, [GaussianBlurKernel_param_0];
	add.u64 	%rd1, %SP, 0;
	add.u64 	%rd2, %SPL, 0;
	st.local.u32 	[%rd2], %r1;
	mov.u64 	%rd3, $str;
	cvta.global.u64 	%rd4, %rd3;
	{ // callseq 0, 0
	.param .b64 param0;
	st.param.b64 	[param0], %rd4;
	.param .b64 param1;
	st.param.b64 	[param1], %rd1;
	.param .b32 retval0;
	call.uni (retval0), 
	vprintf, 
	(
	param0, 
	param1
	);
	ld.param.b32 	%r2, [retval0];
	} // callseq 0
	ret;

}


// ===== COMPILED SASS (sm_100) =====

	.target	sm_100

	.elftype	@"ET_EXEC"


//--------------------- .note.nv.tkinfo           --------------------------
	.section	.note.nv.tkinfo,"",@"SHT_NOTE"
	.sectionflags	@"SHF_NOTE_NV_TKINFO"
	.tkinfo
        /*0018*/ 	.word	0x00000002
        /*0030*/ 	.string	""
        /*0030*/ 	.string	"ptxas"
        /*0030*/ 	.string	"Cuda compilation tools, release 13.0, V13.0.88"
        /*0030*/ 	.string	"Build cuda_13.0.r13.0/compiler.36424714_0"
        /*0030*/ 	.string	"-arch sm_100 -m 64 "



//--------------------- .note.nv.cuinfo           --------------------------
	.section	.note.nv.cuinfo,"",@"SHT_NOTE"
	.sectionflags	@"SHF_NOTE_NV_CUINFO"
        /*0018*/ 	.short	0x0002
        /*001a*/ 	.short	0x0064
        /*001c*/ 	.short	0x0082
	.zero		2


//--------------------- .nv.info                  --------------------------
	.section	.nv.info,"",@"SHT_CUDA_INFO"
	.align	4


	//----- nvinfo : EIATTR_REGCOUNT
	.align		4
        /*0000*/ 	.byte	0x04, 0x2f
        /*0002*/ 	.short	(.L_2 - .L_1)
	.align		4
.L_1:
        /*0004*/ 	.word	index@(GaussianBlurKernel)
        /*0008*/ 	.word	0x00000018


	//----- nvinfo : EIATTR_FRAME_SIZE
	.align		4
.L_2:
        /*000c*/ 	.byte	0x04, 0x11
        /*000e*/ 	.short	(.L_4 - .L_3)
	.align		4
.L_3:
        /*0010*/ 	.word	index@(GaussianBlurKernel)
        /*0014*/ 	.word	0x00000008


	//----- nvinfo : EIATTR_MIN_STACK_SIZE
	.align		4
.L_4:
        /*0018*/ 	.byte	0x04, 0x12
        /*001a*/ 	.short	(.L_6 - .L_5)
	.align		4
.L_5:
        /*001c*/ 	.word	index@(GaussianBlurKernel)
        /*0020*/ 	.word	0x00000008
.L_6:


//--------------------- .nv.compat                --------------------------
	.section	.nv.compat,"",@"SHT_CUDA_COMPAT_INFO"
	.align	4
        /*0000*/ 	.byte	0x02, 0x09, 0x00, 0x00, 0x02, 0x02, 0x01, 0x00, 0x02, 0x05, 0x05, 0x00, 0x03, 0x07, 0x01, 0x01
        /*0010*/ 	.byte	0x02, 0x03, 0x00, 0x00, 0x02, 0x06, 0x01, 0x00, 0x04, 0x0b, 0x08, 0x00, 0x09, 0x00, 0x00, 0x00
        /*0020*/ 	.byte	0x00, 0x00, 0x00, 0x00


//--------------------- .nv.info.GaussianBlurKernel --------------------------
	.section	.nv.info.GaussianBlurKernel,"",@"SHT_CUDA_INFO"
	.sectionflags	@""
	.align	4


	//----- nvinfo : EIATTR_CUDA_API_VERSION
	.align		4
        /*0000*/ 	.byte	0x04, 0x37
        /*0002*/ 	.short	(.L_8 - .L_7)
.L_7:
        /*0004*/ 	.word	0x00000082


	//----- nvinfo : EIATTR_KPARAM_INFO
	.align		4
.L_8:
        /*0008*/ 	.byte	0x04, 0x17
        /*000a*/ 	.short	(.L_10 - .L_9)
.L_9:
        /*000c*/ 	.word	0x00000000
        /*0010*/ 	.short	0x0001
        /*0012*/ 	.short	0x0008
        /*0014*/ 	.byte	0x00, 0xf5, 0x21, 0x00


	//----- nvinfo : EIATTR_KPARAM_INFO
	.align		4
.L_10:
        /*0018*/ 	.byte	0x04, 0x17
        /*001a*/ 	.short	(.L_12 - .L_11)
.L_11:
        /*001c*/ 	.word	0x00000000
        /*0020*/ 	.short	0x0000
        /*0022*/ 	.short	0x0000
        /*0024*/ 	.byte	0x00, 0xf0, 0x11, 0x00


	//----- nvinfo : EIATTR_SPARSE_MMA_MASK
	.align		4
.L_12:
        /*0028*/ 	.byte	0x03, 0x50
        /*002a*/ 	.short	0x0000


	//----- nvinfo : EIATTR_MAXREG_COUNT
	.align		4
        /*002c*/ 	.byte	0x03, 0x1b
        /*002e*/ 	.short	0x00ff


	//----- nvinfo : EIATTR_EXTERNS
	.align		4
        /*0030*/ 	.byte	0x04, 0x0f
        /*0032*/ 	.short	(.L_14 - .L_13)


	//   ....[0]....
	.align		4
.L_13:
        /*0034*/ 	.word	index@(vprintf)


	//----- nvinfo : EIATTR_MERCURY_ISA_VERSION
	.align		4
.L_14:
        /*0038*/ 	.byte	0x03, 0x5f
        /*003a*/ 	.short	0x0101


	//----- nvinfo : EIATTR_VRC_CTA_INIT_COUNT
	.align		4
        /*003c*/ 	.byte	0x02, 0x4a
	.zero		1
	.zero		1


	//----- nvinfo : EIATTR_SYSCALL_OFFSETS
	.align		4
        /*0040*/ 	.byte	0x04, 0x46
        /*0042*/ 	.short	(.L_16 - .L_15)


	//   ....[0]....
.L_15:
        /*0044*/ 	.word	0x000000e0


	//----- nvinfo : EIATTR_EXIT_INSTR_OFFSETS
	.align		4
.L_16:
        /*0048*/ 	.byte	0x04, 0x1c
        /*004a*/ 	.short	(.L_18 - .L_17)


	//   ....[0]....
.L_17:
        /*004c*/ 	.word	0x000000f0


	//----- nvinfo : EIATTR_CBANK_PARAM_SIZE
	.align		4
.L_18:
        /*0050*/ 	.byte	0x03, 0x19
        /*0052*/ 	.short	0x0010


	//----- nvinfo : EIATTR_PARAM_CBANK
	.align		4
        /*0054*/ 	.byte	0x04, 0x0a
        /*0056*/ 	.short	(.L_20 - .L_19)
	.align		4
.L_19:
        /*0058*/ 	.word	index@(.nv.constant0.GaussianBlurKernel)
        /*005c*/ 	.short	0x0380
        /*005e*/ 	.short	0x0010


	//----- nvinfo : EIATTR_SW_WAR
	.align		4
.L_20:
        /*0060*/ 	.byte	0x04, 0x36
        /*0062*/ 	.short	(.L_22 - .L_21)
.L_21:
        /*0064*/ 	.word	0x00000008
.L_22:


//--------------------- .nv.callgraph             --------------------------
	.section	.nv.callgraph,"",@"SHT_CUDA_CALLGRAPH"
	.align	4
	.sectionentsize	8
	.align		4
        /*0000*/ 	.word	0x00000000
	.align		4
        /*0004*/ 	.word	0xffffffff
	.align		4
        /*0008*/ 	.word	index@(GaussianBlurKernel)
	.align		4
        /*000c*/ 	.word	index@(vprintf)
	.align		4
        /*0010*/ 	.word	0x00000000
	.align		4
        /*0014*/ 	.word	0xfffffffe
	.align		4
        /*0018*/ 	.word	0x00000000
	.align		4
        /*001c*/ 	.word	0xfffffffd
	.align		4
        /*0020*/ 	.word	0x00000000
	.align		4
        /*0024*/ 	.word	0xfffffffc


//--------------------- .nv.constant4             --------------------------
	.section	.nv.constant4,"a",@progbits
	.align	8
	.align		8
.nv.constant4:
        /*0000*/ 	.dword	vprintf
	.align		8
        /*0008*/ 	.dword	$str


//--------------------- .text.GaussianBlurKernel  --------------------------
	.section	.text.GaussianBlurKernel,"ax",@progbits
	.align	128
        .global         GaussianBlurKernel
        .type           GaussianBlurKernel,@function
        .size           GaussianBlurKernel,(.L_x_2 - GaussianBlurKernel)
        .other          GaussianBlurKernel,@"STO_CUDA_ENTRY STV_DEFAULT"
GaussianBlurKernel:
.text.GaussianBlurKernel:
[----:B------:R-:W0:Y:S08]  /*0000*/  LDC R1, c[0x0][0x37c] ;  /* 0x0000df00ff017b82 */ /* 0x000e300000000800 */
[----:B------:R-:W1:Y:S01]  /*0010*/  LDC R8, c[0x0][0x380] ;  /* 0x0000e000ff087b82 */ /* 0x000e620000000800 */
[----:B0-----:R-:W-:Y:S01]  /*0020*/  VIADD R1, R1, 0xfffffff8 ;  /* 0xfffffff801017836 */ /* 0x001fe20000000000 */
[----:B------:R-:W-:Y:S01]  /*0030*/  MOV R0, 0x0 ;  /* 0x0000000000007802 */ /* 0x000fe20000000f00 */
[----:B------:R-:W0:Y:S01]  /*0040*/  LDCU UR4, c[0x0][0x2f8] ;  /* 0x00005f00ff0477ac */ /* 0x000e220008000800 */
[----:B------:R-:W2:Y:S04]  /*0050*/  LDCU.64 UR6, c[0x4][0x8] ;  /* 0x01000100ff0677ac */ /* 0x000ea80008000a00 */
[----:B------:R3:W4:Y:S01]  /*0060*/  LDC.64 R2, c[0x4][R0] ;  /* 0x0100000000027b82 */ /* 0x0007220000000a00 */
[----:B------:R-:W5:Y:S01]  /*0070*/  LDCU UR5, c[0x0][0x2fc] ;  /* 0x00005f80ff0577ac */ /* 0x000f620008000800 */
[----:B0-----:R-:W-:Y:S01]  /*0080*/  IADD3 R6, P0, PT, R1, UR4, RZ ;  /* 0x0000000401067c10 */ /* 0x001fe2000ff1e0ff */
[----:B-1----:R3:W-:Y:S01]  /*0090*/  STL [R1], R8 ;  /* 0x0000000801007387 */ /* 0x0027e20000100800 */
[----:B--2---:R-:W-:Y:S01]  /*00a0*/  IMAD.U32 R4, RZ, RZ, UR6 ;  /* 0x00000006ff047e24 */ /* 0x004fe2000f8e00ff */
[----:B------:R-:W-:-:S02]  /*00b0*/  MOV R5, UR7 ;  /* 0x0000000700057c02 */ /* 0x000fc40008000f00 */
[----:B-----5:R-:W-:-:S08]  /*00c0*/  IMAD.X R7, RZ, RZ, UR5, P0 ;  /* 0x00000005ff077e24 */ /* 0x020fd000080e06ff */
[----:B------:R-:W-:-:S07]  /*00d0*/  LEPC R20, `(.L_x_0) ;  /* 0x000000001014794e */ /* 0x000fce0000000000 */
[----:B---34-:R-:W-:Y:S05]  /*00e0*/  CALL.ABS.NOINC R2 ;  /* 0x0000000002007343 */ /* 0x018fea0003c00000 */
.L_x_0:
[----:B------:R-:W-:Y:S05]  /*00f0*/  EXIT ;  /* 0x000000000000794d */ /* 0x000fea0003800000 */
.L_x_1:
[----:B------:R-:W-:-:S00]  /*0100*/  BRA `(.L_x_1) ;  /* 0xfffffffc00fc7947 */ /* 0x000fc0000383ffff */
[----:B------:R-:W-:-:S00]  /*0110*/  NOP ;  /* 0x0000000000007918 */ /* 0x000fc00000000000 */
        /* <DEDUP_REMOVED lines=14> */
.L_x_2:


//--------------------- .nv.global.init           --------------------------
	.section	.nv.global.init,"aw",@progbits
.nv.global.init:
	.type		$str,@object
	.size		$str,(.L_0 - $str)
$str:
        /*0000*/ 	.byte	0x25, 0x64, 0x0c, 0x00
.L_0:


//--------------------- .nv.shared.reserved.0     --------------------------
	.section	.nv.shared.reserved.0,"aw",@nobits
	.weak		__nv_reservedSMEM_offset_0_alias
	.size		__nv_reservedSMEM_offset_0_alias, 0, 64
	.other		__nv_reservedSMEM_offset_0_alias,@"STO_CUDA_RESERVED_SHARED STV_DEFAULT"
__nv_reservedSMEM_offset_0_alias:
	.zero		0
	.zero		64


//--------------------- .nv.constant0.GaussianBlurKernel --------------------------
	.section	.nv.constant0.GaussianBlurKernel,"a",@progbits
	.sectionflags	@""
	.align	4
.nv.constant0.GaussianBlurKernel:
	.zero		912


//--------------------- SYMBOLS --------------------------

	.type		.nv.reservedSmem.offset0,@object
	.size		.nv.reservedSmem.offset0,0x4
	.type		vprintf,@function
